//
// Generated by NVIDIA NVVM Compiler
//
// Compiler Build ID: CL-36424714
// Cuda compilation tools, release 13.0, V13.0.88
// Based on NVVM 20.0.0
//

.version 9.0
.target sm_100
.address_size 64

	// .globl	_Z11add2_kernelPfPKfS1_i

.visible .entry _Z11add2_kernelPfPKfS1_i(
	.param .u64 .ptr .align 1 _Z11add2_kernelPfPKfS1_i_param_0,
	.param .u64 .ptr .align 1 _Z11add2_kernelPfPKfS1_i_param_1,
	.param .u64 .ptr .align 1 _Z11add2_kernelPfPKfS1_i_param_2,
	.param .u32 _Z11add2_kernelPfPKfS1_i_param_3
)
{
	.reg .pred 	%p<2>;
	.reg .b32 	%r<6>;
	.reg .b32 	%f<4>;
	.reg .b64 	%rd<11>;

	ld.param.u64 	%rd1, [_Z11add2_kernelPfPKfS1_i_param_0];
	ld.param.u64 	%rd2, [_Z11add2_kernelPfPKfS1_i_param_1];
	ld.param.u64 	%rd3, [_Z11add2_kernelPfPKfS1_i_param_2];
	ld.param.u32 	%r2, [_Z11add2_kernelPfPKfS1_i_param_3];
	mov.u32 	%r3, %ctaid.x;
	mov.u32 	%r4, %ntid.x;
	mov.u32 	%r5, %tid.x;
	mad.lo.s32 	%r1, %r3, %r4, %r5;
	setp.ge.s32 	%p1, %r1, %r2;
	@%p1 bra 	$L__BB0_2;
	cvta.to.global.u64 	%rd4, %rd2;
	cvta.to.global.u64 	%rd5, %rd3;
	cvta.to.global.u64 	%rd6, %rd1;
	mul.wide.s32 	%rd7, %r1, 4;
	add.s64 	%rd8, %rd4, %rd7;
	ld.global.f32 	%f1, [%rd8];
	add.s64 	%rd9, %rd5, %rd7;
	ld.global.f32 	%f2, [%rd9];
	add.f32 	%f3, %f1, %f2;
	add.s64 	%rd10, %rd6, %rd7;
	st.global.f32 	[%rd10], %f3;
$L__BB0_2:
	bar.sync 	0;
	ret;

}


// ===== COMPILED SASS (sm_100) =====

	.target	sm_100

	.elftype	@"ET_EXEC"


//--------------------- .note.nv.tkinfo           --------------------------
	.section	.note.nv.tkinfo,"",@"SHT_NOTE"
	.sectionflags	@"SHF_NOTE_NV_TKINFO"
	.tkinfo
        /*0018*/ 	.word	0x00000002
        /*0030*/ 	.string	""
        /*0030*/ 	.string	"ptxas"
        /*0030*/ 	.string	"Cuda compilation tools, release 13.0, V13.0.88"
        /*0030*/ 	.string	"Build cuda_13.0.r13.0/compiler.36424714_0"
        /*0030*/ 	.string	"-arch sm_100 -m 64 "



//--------------------- .note.nv.cuinfo           --------------------------
	.section	.note.nv.cuinfo,"",@"SHT_NOTE"
	.sectionflags	@"SHF_NOTE_NV_CUINFO"
        /*0018*/ 	.short	0x0002
        /*001a*/ 	.short	0x0064
        /*001c*/ 	.short	0x0082
	.zero		2


//--------------------- .nv.info                  --------------------------
	.section	.nv.info,"",@"SHT_CUDA_INFO"
	.align	4


	//----- nvinfo : EIATTR_REGCOUNT
	.align		4
        /*0000*/ 	.byte	0x04, 0x2f
        /*0002*/ 	.short	(.L_1 - .L_0)
	.align		4
.L_0:
        /*0004*/ 	.word	index@(_Z11add2_kernelPfPKfS1_i)
        /*0008*/ 	.word	0x0000000c


	//----- nvinfo : EIATTR_FRAME_SIZE
	.align		4
.L_1:
        /*000c*/ 	.byte	0x04, 0x11
        /*000e*/ 	.short	(.L_3 - .L_2)
	.align		4
.L_2:
        /*0010*/ 	.word	index@(_Z11add2_kernelPfPKfS1_i)
        /*0014*/ 	.word	0x00000000


	//----- nvinfo : EIATTR_MIN_STACK_SIZE
	.align		4
.L_3:
        /*0018*/ 	.byte	0x04, 0x12
        /*001a*/ 	.short	(.L_5 - .L_4)
	.align		4
.L_4:
        /*001c*/ 	.word	index@(_Z11add2_kernelPfPKfS1_i)
        /*0020*/ 	.word	0x00000000
.L_5:


//--------------------- .nv.compat                --------------------------
	.section	.nv.compat,"",@"SHT_CUDA_COMPAT_INFO"
	.align	4
        /*0000*/ 	.byte	0x02, 0x09, 0x00, 0x00, 0x02, 0x02, 0x01, 0x00, 0x02, 0x05, 0x05, 0x00, 0x03, 0x07, 0x01, 0x01
        /*0010*/ 	.byte	0x02, 0x03, 0x00, 0x00, 0x02, 0x06, 0x01, 0x00, 0x04, 0x0b, 0x08, 0x00, 0x09, 0x00, 0x00, 0x00
        /*0020*/ 	.byte	0x00, 0x00, 0x00, 0x00


//--------------------- .nv.info._Z11add2_kernelPfPKfS1_i --------------------------
	.section	.nv.info._Z11add2_kernelPfPKfS1_i,"",@"SHT_CUDA_INFO"
	.sectionflags	@""
	.align	4


	//----- nvinfo : EIATTR_CUDA_API_VERSION
	.align		4
        /*0000*/ 	.byte	0x04, 0x37
        /*0002*/ 	.short	(.L_7 - .L_6)
.L_6:
        /*0004*/ 	.word	0x00000082


	//----- nvinfo : EIATTR_KPARAM_INFO
	.align		4
.L_7:
        /*0008*/ 	.byte	0x04, 0x17
        /*000a*/ 	.short	(.L_9 - .L_8)
.L_8:
        /*000c*/ 	.word	0x00000000
        /*0010*/ 	.short	0x0003
        /*0012*/ 	.short	0x0018
        /*0014*/ 	.byte	0x00, 0xf0, 0x11, 0x00


	//----- nvinfo : EIATTR_KPARAM_INFO
	.align		4
.L_9:
        /*0018*/ 	.byte	0x04, 0x17
        /*001a*/ 	.short	(.L_11 - .L_10)
.L_10:
        /*001c*/ 	.word	0x00000000
        /*0020*/ 	.short	0x0002
        /*0022*/ 	.short	0x0010
        /*0024*/ 	.byte	0x00, 0xf5, 0x21, 0x00


	//----- nvinfo : EIATTR_KPARAM_INFO
	.align		4
.L_11:
        /*0028*/ 	.byte	0x04, 0x17
        /*002a*/ 	.short	(.L_13 - .L_12)
.L_12:
        /*002c*/ 	.word	0x00000000
        /*0030*/ 	.short	0x0001
        /*0032*/ 	.short	0x0008
        /*0034*/ 	.byte	0x00, 0xf5, 0x21, 0x00


	//----- nvinfo : EIATTR_KPARAM_INFO
	.align		4
.L_13:
        /*0038*/ 	.byte	0x04, 0x17
        /*003a*/ 	.short	(.L_15 - .L_14)
.L_14:
        /*003c*/ 	.word	0x00000000
        /*0040*/ 	.short	0x0000
        /*0042*/ 	.short	0x0000
        /*0044*/ 	.byte	0x00, 0xf5, 0x21, 0x00


	//----- nvinfo : EIATTR_SPARSE_MMA_MASK
	.align		4
.L_15:
        /*0048*/ 	.byte	0x03, 0x50
        /*004a*/ 	.short	0x0000


	//----- nvinfo : EIATTR_MAXREG_COUNT
	.align		4
        /*004c*/ 	.byte	0x03, 0x1b
        /*004e*/ 	.short	0x00ff


	//----- nvinfo : EIATTR_NUM_BARRIERS
	.align		4
        /*0050*/ 	.byte	0x02, 0x4c
        /*0052*/ 	.byte	0x01
	.zero		1


	//----- nvinfo : EIATTR_MERCURY_ISA_VERSION
	.align		4
        /*0054*/ 	.byte	0x03, 0x5f
        /*0056*/ 	.short	0x0101


	//----- nvinfo : EIATTR_VRC_CTA_INIT_COUNT
	.align		4
        /*0058*/ 	.byte	0x02, 0x4a
	.zero		1
	.zero		1


	//----- nvinfo : EIATTR_EXIT_INSTR_OFFSETS
	.align		4
        /*005c*/ 	.byte	0x04, 0x1c
        /*005e*/ 	.short	(.L_17 - .L_16)


	//   ....[0]....
.L_16:
        /*0060*/ 	.word	0x00000160


	//----- nvinfo : EIATTR_CRS_STACK_SIZE
	.align		4
.L_17:
        /*0064*/ 	.byte	0x04, 0x1e
        /*0066*/ 	.short	(.L_19 - .L_18)
.L_18:
        /*0068*/ 	.word	0x00000000


	//----- nvinfo : EIATTR_CBANK_PARAM_SIZE
	.align		4
.L_19:
        /*006c*/ 	.byte	0x03, 0x19
        /*006e*/ 	.short	0x001c


	//----- nvinfo : EIATTR_PARAM_CBANK
	.align		4
        /*0070*/ 	.byte	0x04, 0x0a
        /*0072*/ 	.short	(.L_21 - .L_20)
	.align		4
.L_20:
        /*0074*/ 	.word	index@(.nv.constant0._Z11add2_kernelPfPKfS1_i)
        /*0078*/ 	.short	0x0380
        /*007a*/ 	.short	0x001c


	//----- nvinfo : EIATTR_SW_WAR
	.align		4
.L_21:
        /*007c*/ 	.byte	0x04, 0x36
        /*007e*/ 	.short	(.L_23 - .L_22)
.L_22:
        /*0080*/ 	.word	0x00000008
.L_23:


//--------------------- .nv.callgraph             --------------------------
	.section	.nv.callgraph,"",@"SHT_CUDA_CALLGRAPH"
	.align	4
	.sectionentsize	8
	.align		4
        /*0000*/ 	.word	0x00000000
	.align		4
        /*0004*/ 	.word	0xffffffff
	.align		4
        /*0008*/ 	.word	0x00000000
	.align		4
        /*000c*/ 	.word	0xfffffffe
	.align		4
        /*0010*/ 	.word	0x00000000
	.align		4
        /*0014*/ 	.word	0xfffffffd
	.align		4
        /*0018*/ 	.word	0x00000000
	.align		4
        /*001c*/ 	.word	0xfffffffc


//--------------------- .text._Z11add2_kernelPfPKfS1_i --------------------------
	.section	.text._Z11add2_kernelPfPKfS1_i,"ax",@progbits
	.align	128
        .global         _Z11add2_kernelPfPKfS1_i
        .type           _Z11add2_kernelPfPKfS1_i,@function
        .size           _Z11add2_kernelPfPKfS1_i,(.L_x_3 - _Z11add2_kernelPfPKfS1_i)
        .other          _Z11add2_kernelPfPKfS1_i,@"STO_CUDA_ENTRY STV_DEFAULT"
_Z11add2_kernelPfPKfS1_i:
.text._Z11add2_kernelPfPKfS1_i:
[----:B------:R-:W-:Y:S01]  /*0000*/  LDC R1, c[0x0][0x37c] ;  /* 0x0000df00ff017b82 */ /* 0x000fe20000000800 */
[----:B------:R-:W0:Y:S07]  /*0010*/  S2R R0, SR_TID.X ;  /* 0x0000000000007919 */ /* 0x000e2e0000002100 */
[----:B------:R-:W0:Y:S01]  /*0020*/  S2UR UR4, SR_CTAID.X ;  /* 0x00000000000479c3 */ /* 0x000e220000002500 */
[----:B------:R-:W1:Y:S01]  /*0030*/  LDCU UR5, c[0x0][0x398] ;  /* 0x00007300ff0577ac */ /* 0x000e620008000800 */
[----:B------:R-:W-:Y:S06]  /*0040*/  BSSY.RECONVERGENT B0, `(.L_x_0) ;  /* 0x0000010000007945 */ /* 0x000fec0003800200 */
[----:B------:R-:W0:Y:S02]  /*0050*/  LDC R9, c[0x0][0x360] ;  /* 0x0000d800ff097b82 */ /* 0x000e240000000800 */
[----:B0-----:R-:W-:-:S05]  /*0060*/  IMAD R9, R9, UR4, R0 ;  /* 0x0000000409097c24 */ /* 0x001fca000f8e0200 */
[----:B-1----:R-:W-:-:S13]  /*0070*/  ISETP.GE.AND P0, PT, R9, UR5, PT ;  /* 0x0000000509007c0c */ /* 0x002fda000bf06270 */
[----:B------:R-:W-:Y:S05]  /*0080*/  @P0 BRA `(.L_x_1) ;  /* 0x00000000002c0947 */ /* 0x000fea0003800000 */
[----:B------:R-:W0:Y:S01]  /*0090*/  LDC.64 R2, c[0x0][0x388] ;  /* 0x0000e200ff027b82 */ /* 0x000e220000000a00 */
[----:B------:R-:W1:Y:S07]  /*00a0*/  LDCU.64 UR4, c[0x0][0x358] ;  /* 0x00006b00ff0477ac */ /* 0x000e6e0008000a00 */
[----:B------:R-:W2:Y:S08]  /*00b0*/  LDC.64 R4, c[0x0][0x390] ;  /* 0x0000e400ff047b82 */ /* 0x000eb00000000a00 */
[----:B------:R-:W3:Y:S01]  /*00c0*/  LDC.64 R6, c[0x0][0x380] ;  /* 0x0000e000ff067b82 */ /* 0x000ee20000000a00 */
[----:B0-----:R-:W-:-:S06]  /*00d0*/  IMAD.WIDE R2, R9, 0x4, R2 ;  /* 0x0000000409027825 */ /* 0x001fcc00078e0202 */
[----:B-1----:R-:W4:Y:S01]  /*00e0*/  LDG.E R2, desc[UR4][R2.64] ;  /* 0x0000000402027981 */ /* 0x002f22000c1e1900 */
[----:B--2---:R-:W-:-:S06]  /*00f0*/  IMAD.WIDE R4, R9, 0x4, R4 ;  /* 0x0000000409047825 */ /* 0x004fcc00078e0204 */
[----:B------:R-:W4:Y:S01]  /*0100*/  LDG.E R5, desc[UR4][R4.64] ;  /* 0x0000000404057981 */ /* 0x000f22000c1e1900 */
[----:B---3--:R-:W-:-:S04]  /*0110*/  IMAD.WIDE R6, R9, 0x4, R6 ;  /* 0x0000000409067825 */ /* 0x008fc800078e0206 */
[----:B----4-:R-:W-:-:S05]  /*0120*/  FADD R9, R2, R5 ;  /* 0x0000000502097221 */ /* 0x010fca0000000000 */
[----:B------:R0:W-:Y:S02]  /*0130*/  STG.E desc[UR4][R6.64], R9 ;  /* 0x0000000906007986 */ /* 0x0001e4000c101904 */
.L_x_1:
[----:B------:R-:W-:Y:S05]  /*0140*/  BSYNC.RECONVERGENT B0 ;  /* 0x0000000000007941 */ /* 0x000fea0003800200 */
.L_x_0:
[----:B------:R-:W-:Y:S06]  /*0150*/  BAR.SYNC.DEFER_BLOCKING 0x0 ;  /* 0x0000000000007b1d */ /* 0x000fec0000010000 */
[----:B------:R-:W-:Y:S05]  /*0160*/  EXIT ;  /* 0x000000000000794d */ /* 0x000fea0003800000 */
.L_x_2:
[----:B------:R-:W-:-:S00]  /*0170*/  BRA `(.L_x_2) ;  /* 0xfffffffc00fc7947 */ /* 0x000fc0000383ffff */
[----:B------:R-:W-:-:S00]  /*0180*/  NOP ;  /* 0x0000000000007918 */ /* 0x000fc00000000000 */
[----:B------:R-:W-:-:S00]  /*0190*/  NOP ;  /* 0x0000000000007918 */ /* 0x000fc00000000000 */
[----:B------:R-:W-:-:S00]  /*01a0*/  NOP ;  /* 0x0000000000007918 */ /* 0x000fc00000000000 */
[----:B------:R-:W-:-:S00]  /*01b0*/  NOP ;  /* 0x0000000000007918 */ /* 0x000fc00000000000 */
[----:B------:R-:W-:-:S00]  /*01c0*/  NOP ;  /* 0x0000000000007918 */ /* 0x000fc00000000000 */
[----:B------:R-:W-:-:S00]  /*01d0*/  NOP ;  /* 0x0000000000007918 */ /* 0x000fc00000000000 */
[----:B------:R-:W-:-:S00]  /*01e0*/  NOP ;  /* 0x0000000000007918 */ /* 0x000fc00000000000 */
[----:B------:R-:W-:-:S00]  /*01f0*/  NOP ;  /* 0x0000000000007918 */ /* 0x000fc00000000000 */
.L_x_3:


//--------------------- .nv.shared.reserved.0     --------------------------
	.section	.nv.shared.reserved.0,"aw",@nobits
	.weak		__nv_reservedSMEM_offset_0_alias
	.size		__nv_reservedSMEM_offset_0_alias, 0, 64
	.other		__nv_reservedSMEM_offset_0_alias,@"STO_CUDA_RESERVED_SHARED STV_DEFAULT"
__nv_reservedSMEM_offset_0_alias:
	.zero		0
	.zero		64


//--------------------- .nv.constant0._Z11add2_kernelPfPKfS1_i --------------------------
	.section	.nv.constant0._Z11add2_kernelPfPKfS1_i,"a",@progbits
	.sectionflags	@""
	.align	4
.nv.constant0._Z11add2_kernelPfPKfS1_i:
	.zero		924


//--------------------- SYMBOLS --------------------------

	.type		.nv.reservedSmem.offset0,@object
	.size		.nv.reservedSmem.offset0,0x4
